//
// Generated by NVIDIA NVVM Compiler
//
// Compiler Build ID: CL-36424714
// Cuda compilation tools, release 13.0, V13.0.88
// Based on NVVM 20.0.0
//

.version 9.0
.target sm_100
.address_size 64

	// .globl	_Z6reducePiS_
.extern .shared .align 16 .b8 temp[];

.visible .entry _Z6reducePiS_(
	.param .u64 .ptr .align 1 _Z6reducePiS__param_0,
	.param .u64 .ptr .align 1 _Z6reducePiS__param_1
)
{
	.reg .pred 	%p<5>;
	.reg .b32 	%r<24>;
	.reg .b64 	%rd<7>;

	ld.param.u64 	%rd2, [_Z6reducePiS__param_0];
	ld.param.u64 	%rd1, [_Z6reducePiS__param_1];
	cvta.to.global.u64 	%rd3, %rd2;
	mov.u32 	%r1, %tid.x;
	mov.u32 	%r2, %ctaid.x;
	mov.u32 	%r3, %ntid.x;
	mad.lo.s32 	%r7, %r2, %r3, %r1;
	mul.wide.u32 	%rd4, %r7, 4;
	add.s64 	%rd5, %rd3, %rd4;
	ld.global.u32 	%r8, [%rd5];
	shl.b32 	%r9, %r1, 2;
	mov.u32 	%r10, temp;
	add.s32 	%r4, %r10, %r9;
	st.shared.u32 	[%r4], %r8;
	bar.sync 	0;
	setp.lt.u32 	%p1, %r3, 2;
	@%p1 bra 	$L__BB0_5;
	mov.b32 	%r23, 1;
$L__BB0_2:
	shl.b32 	%r6, %r23, 1;
	add.s32 	%r12, %r6, -1;
	and.b32  	%r13, %r12, %r1;
	setp.ne.s32 	%p2, %r13, 0;
	@%p2 bra 	$L__BB0_4;
	shl.b32 	%r14, %r23, 2;
	add.s32 	%r15, %r4, %r14;
	ld.shared.u32 	%r16, [%r15];
	ld.shared.u32 	%r17, [%r4];
	add.s32 	%r18, %r17, %r16;
	st.shared.u32 	[%r4], %r18;
$L__BB0_4:
	bar.sync 	0;
	setp.lt.u32 	%p3, %r6, %r3;
	mov.u32 	%r23, %r6;
	@%p3 bra 	$L__BB0_2;
$L__BB0_5:
	setp.ne.s32 	%p4, %r1, 0;
	@%p4 bra 	$L__BB0_7;
	shl.b32 	%r19, %r2, 2;
	add.s32 	%r21, %r10, %r19;
	ld.shared.u32 	%r22, [%r21];
	cvta.to.global.u64 	%rd6, %rd1;
	st.global.u32 	[%rd6], %r22;
$L__BB0_7:
	ret;

}


// ===== COMPILED SASS (sm_100) =====

	.target	sm_100

	.elftype	@"ET_EXEC"


//--------------------- .note.nv.tkinfo           --------------------------
	.section	.note.nv.tkinfo,"",@"SHT_NOTE"
	.sectionflags	@"SHF_NOTE_NV_TKINFO"
	.tkinfo
        /*0018*/ 	.word	0x00000002
        /*0030*/ 	.string	""
        /*0030*/ 	.string	"ptxas"
        /*0030*/ 	.string	"Cuda compilation tools, release 13.0, V13.0.88"
        /*0030*/ 	.string	"Build cuda_13.0.r13.0/compiler.36424714_0"
        /*0030*/ 	.string	"-arch sm_100 -m 64 "



//--------------------- .note.nv.cuinfo           --------------------------
	.section	.note.nv.cuinfo,"",@"SHT_NOTE"
	.sectionflags	@"SHF_NOTE_NV_CUINFO"
        /*0018*/ 	.short	0x0002
        /*001a*/ 	.short	0x0064
        /*001c*/ 	.short	0x0082
	.zero		2


//--------------------- .nv.info                  --------------------------
	.section	.nv.info,"",@"SHT_CUDA_INFO"
	.align	4


	//----- nvinfo : EIATTR_REGCOUNT
	.align		4
        /*0000*/ 	.byte	0x04, 0x2f
        /*0002*/ 	.short	(.L_1 - .L_0)
	.align		4
.L_0:
        /*0004*/ 	.word	index@(_Z6reducePiS_)
        /*0008*/ 	.word	0x0000000c


	//----- nvinfo : EIATTR_FRAME_SIZE
	.align		4
.L_1:
        /*000c*/ 	.byte	0x04, 0x11
        /*000e*/ 	.short	(.L_3 - .L_2)
	.align		4
.L_2:
        /*0010*/ 	.word	index@(_Z6reducePiS_)
        /*0014*/ 	.word	0x00000000


	//----- nvinfo : EIATTR_MIN_STACK_SIZE
	.align		4
.L_3:
        /*0018*/ 	.byte	0x04, 0x12
        /*001a*/ 	.short	(.L_5 - .L_4)
	.align		4
.L_4:
        /*001c*/ 	.word	index@(_Z6reducePiS_)
        /*0020*/ 	.word	0x00000000
.L_5:


//--------------------- .nv.compat                --------------------------
	.section	.nv.compat,"",@"SHT_CUDA_COMPAT_INFO"
	.align	4
        /*0000*/ 	.byte	0x02, 0x09, 0x00, 0x00, 0x02, 0x02, 0x01, 0x00, 0x02, 0x05, 0x05, 0x00, 0x03, 0x07, 0x01, 0x01
        /*0010*/ 	.byte	0x02, 0x03, 0x00, 0x00, 0x02, 0x06, 0x01, 0x00, 0x04, 0x0b, 0x08, 0x00, 0x09, 0x00, 0x00, 0x00
        /*0020*/ 	.byte	0x00, 0x00, 0x00, 0x00


//--------------------- .nv.info._Z6reducePiS_    --------------------------
	.section	.nv.info._Z6reducePiS_,"",@"SHT_CUDA_INFO"
	.sectionflags	@""
	.align	4


	//----- nvinfo : EIATTR_CUDA_API_VERSION
	.align		4
        /*0000*/ 	.byte	0x04, 0x37
        /*0002*/ 	.short	(.L_7 - .L_6)
.L_6:
        /*0004*/ 	.word	0x00000082


	//----- nvinfo : EIATTR_KPARAM_INFO
	.align		4
.L_7:
        /*0008*/ 	.byte	0x04, 0x17
        /*000a*/ 	.short	(.L_9 - .L_8)
.L_8:
        /*000c*/ 	.word	0x00000000
        /*0010*/ 	.short	0x0001
        /*0012*/ 	.short	0x0008
        /*0014*/ 	.byte	0x00, 0xf5, 0x21, 0x00


	//----- nvinfo : EIATTR_KPARAM_INFO
	.align		4
.L_9:
        /*0018*/ 	.byte	0x04, 0x17
        /*001a*/ 	.short	(.L_11 - .L_10)
.L_10:
        /*001c*/ 	.word	0x00000000
        /*0020*/ 	.short	0x0000
        /*0022*/ 	.short	0x0000
        /*0024*/ 	.byte	0x00, 0xf5, 0x21, 0x00


	//----- nvinfo : EIATTR_SPARSE_MMA_MASK
	.align		4
.L_11:
        /*0028*/ 	.byte	0x03, 0x50
        /*002a*/ 	.short	0x0000


	//----- nvinfo : EIATTR_MAXREG_COUNT
	.align		4
        /*002c*/ 	.byte	0x03, 0x1b
        /*002e*/ 	.short	0x00ff


	//----- nvinfo : EIATTR_NUM_BARRIERS
	.align		4
        /*0030*/ 	.byte	0x02, 0x4c
        /*0032*/ 	.byte	0x01
	.zero		1


	//----- nvinfo : EIATTR_MERCURY_ISA_VERSION
	.align		4
        /*0034*/ 	.byte	0x03, 0x5f
        /*0036*/ 	.short	0x0101


	//----- nvinfo : EIATTR_VRC_CTA_INIT_COUNT
	.align		4
        /*0038*/ 	.byte	0x02, 0x4a
	.zero		1
	.zero		1


	//----- nvinfo : EIATTR_EXIT_INSTR_OFFSETS
	.align		4
        /*003c*/ 	.byte	0x04, 0x1c
        /*003e*/ 	.short	(.L_13 - .L_12)


	//   ....[0]....
.L_12:
        /*0040*/ 	.word	0x000001f0


	//   ....[1]....
        /*0044*/ 	.word	0x00000240


	//----- nvinfo : EIATTR_CBANK_PARAM_SIZE
	.align		4
.L_13:
        /*0048*/ 	.byte	0x03, 0x19
        /*004a*/ 	.short	0x0010


	//----- nvinfo : EIATTR_PARAM_CBANK
	.align		4
        /*004c*/ 	.byte	0x04, 0x0a
        /*004e*/ 	.short	(.L_15 - .L_14)
	.align		4
.L_14:
        /*0050*/ 	.word	index@(.nv.constant0._Z6reducePiS_)
        /*0054*/ 	.short	0x0380
        /*0056*/ 	.short	0x0010


	//----- nvinfo : EIATTR_SW_WAR
	.align		4
.L_15:
        /*0058*/ 	.byte	0x04, 0x36
        /*005a*/ 	.short	(.L_17 - .L_16)
.L_16:
        /*005c*/ 	.word	0x00000008
.L_17:


//--------------------- .nv.callgraph             --------------------------
	.section	.nv.callgraph,"",@"SHT_CUDA_CALLGRAPH"
	.align	4
	.sectionentsize	8
	.align		4
        /*0000*/ 	.word	0x00000000
	.align		4
        /*0004*/ 	.word	0xffffffff
	.align		4
        /*0008*/ 	.word	0x00000000
	.align		4
        /*000c*/ 	.word	0xfffffffe
	.align		4
        /*0010*/ 	.word	0x00000000
	.align		4
        /*0014*/ 	.word	0xfffffffd
	.align		4
        /*0018*/ 	.word	0x00000000
	.align		4
        /*001c*/ 	.word	0xfffffffc


//--------------------- .text._Z6reducePiS_       --------------------------
	.section	.text._Z6reducePiS_,"ax",@progbits
	.align	128
        .global         _Z6reducePiS_
        .type           _Z6reducePiS_,@function
        .size           _Z6reducePiS_,(.L_x_3 - _Z6reducePiS_)
        .other          _Z6reducePiS_,@"STO_CUDA_ENTRY STV_DEFAULT"
_Z6reducePiS_:
.text._Z6reducePiS_:
[----:B------:R-:W-:Y:S01]  /*0000*/  LDC R1, c[0x0][0x37c] ;  /* 0x0000df00ff017b82 */ /* 0x000fe20000000800 */
[----:B------:R-:W0:Y:S07]  /*0010*/  S2R R7, SR_TID.X ;  /* 0x0000000000077919 */ /* 0x000e2e0000002100 */
[----:B------:R-:W0:Y:S01]  /*0020*/  S2UR UR8, SR_CTAID.X ;  /* 0x00000000000879c3 */ /* 0x000e220000002500 */
[----:B------:R-:W1:Y:S07]  /*0030*/  LDCU.64 UR6, c[0x0][0x358] ;  /* 0x00006b00ff0677ac */ /* 0x000e6e0008000a00 */
[----:B------:R-:W0:Y:S08]  /*0040*/  LDC R6, c[0x0][0x360] ;  /* 0x0000d800ff067b82 */ /* 0x000e300000000800 */
[----:B------:R-:W2:Y:S01]  /*0050*/  LDC.64 R2, c[0x0][0x380] ;  /* 0x0000e000ff027b82 */ /* 0x000ea20000000a00 */
[----:B0-----:R-:W-:-:S04]  /*0060*/  IMAD R5, R6, UR8, R7 ;  /* 0x0000000806057c24 */ /* 0x001fc8000f8e0207 */
[----:B--2---:R-:W-:-:S06]  /*0070*/  IMAD.WIDE.U32 R2, R5, 0x4, R2 ;  /* 0x0000000405027825 */ /* 0x004fcc00078e0002 */
[----:B-1----:R-:W2:Y:S01]  /*0080*/  LDG.E R2, desc[UR6][R2.64] ;  /* 0x0000000602027981 */ /* 0x002ea2000c1e1900 */
[----:B------:R-:W0:Y:S01]  /*0090*/  S2UR UR5, SR_CgaCtaId ;  /* 0x00000000000579c3 */ /* 0x000e220000008800 */
[----:B------:R-:W-:Y:S01]  /*00a0*/  UMOV UR4, 0x400 ;  /* 0x0000040000047882 */ /* 0x000fe20000000000 */
[----:B------:R-:W-:Y:S02]  /*00b0*/  ISETP.GE.U32.AND P1, PT, R6, 0x2, PT ;  /* 0x000000020600780c */ /* 0x000fe40003f26070 */
[----:B------:R-:W-:Y:S01]  /*00c0*/  ISETP.NE.AND P0, PT, R7, RZ, PT ;  /* 0x000000ff0700720c */ /* 0x000fe20003f05270 */
[----:B0-----:R-:W-:-:S06]  /*00d0*/  ULEA UR4, UR5, UR4, 0x18 ;  /* 0x0000000405047291 */ /* 0x001fcc000f8ec0ff */
[----:B------:R-:W-:-:S05]  /*00e0*/  LEA R5, R7, UR4, 0x2 ;  /* 0x0000000407057c11 */ /* 0x000fca000f8e10ff */
[----:B--2---:R0:W-:Y:S01]  /*00f0*/  STS [R5], R2 ;  /* 0x0000000205007388 */ /* 0x0041e20000000800 */
[----:B------:R-:W-:Y:S06]  /*0100*/  BAR.SYNC.DEFER_BLOCKING 0x0 ;  /* 0x0000000000007b1d */ /* 0x000fec0000010000 */
[----:B------:R-:W-:Y:S05]  /*0110*/  @!P1 BRA `(.L_x_0) ;  /* 0x0000000000349947 */ /* 0x000fea0003800000 */
[----:B------:R-:W-:-:S07]  /*0120*/  IMAD.MOV.U32 R0, RZ, RZ, 0x1 ;  /* 0x00000001ff007424 */ /* 0x000fce00078e00ff */
.L_x_1:
[----:B------:R-:W-:-:S05]  /*0130*/  IMAD.SHL.U32 R9, R0, 0x2, RZ ;  /* 0x0000000200097824 */ /* 0x000fca00078e00ff */
[----:B0-----:R-:W-:-:S04]  /*0140*/  IADD3 R2, PT, PT, R9, -0x1, RZ ;  /* 0xffffffff09027810 */ /* 0x001fc80007ffe0ff */
[----:B------:R-:W-:-:S13]  /*0150*/  LOP3.LUT P1, RZ, R2, R7, RZ, 0xc0, !PT ;  /* 0x0000000702ff7212 */ /* 0x000fda000782c0ff */
[----:B------:R-:W-:Y:S01]  /*0160*/  @!P1 IMAD R2, R0, 0x4, R5 ;  /* 0x0000000400029824 */ /* 0x000fe200078e0205 */
[----:B------:R-:W-:Y:S01]  /*0170*/  @!P1 LDS R3, [R5] ;  /* 0x0000000005039984 */ /* 0x000fe20000000800 */
[----:B------:R-:W-:-:S04]  /*0180*/  IMAD.MOV.U32 R0, RZ, RZ, R9 ;  /* 0x000000ffff007224 */ /* 0x000fc800078e0009 */
[----:B------:R-:W0:Y:S02]  /*0190*/  @!P1 LDS R2, [R2] ;  /* 0x0000000002029984 */ /* 0x000e240000000800 */
[----:B0-----:R-:W-:-:S05]  /*01a0*/  @!P1 IADD3 R4, PT, PT, R2, R3, RZ ;  /* 0x0000000302049210 */ /* 0x001fca0007ffe0ff */
[----:B------:R1:W-:Y:S01]  /*01b0*/  @!P1 STS [R5], R4 ;  /* 0x0000000405009388 */ /* 0x0003e20000000800 */
[----:B------:R-:W-:Y:S01]  /*01c0*/  BAR.SYNC.DEFER_BLOCKING 0x0 ;  /* 0x0000000000007b1d */ /* 0x000fe20000010000 */
[----:B------:R-:W-:-:S13]  /*01d0*/  ISETP.GE.U32.AND P1, PT, R9, R6, PT ;  /* 0x000000060900720c */ /* 0x000fda0003f26070 */
[----:B-1----:R-:W-:Y:S05]  /*01e0*/  @!P1 BRA `(.L_x_1) ;  /* 0xfffffffc00d09947 */ /* 0x002fea000383ffff */
.L_x_0:
[----:B------:R-:W-:Y:S05]  /*01f0*/  @P0 EXIT ;  /* 0x000000000000094d */ /* 0x000fea0003800000 */
[----:B------:R-:W-:Y:S01]  /*0200*/  ULEA UR5, UR8, UR4, 0x2 ;  /* 0x0000000408057291 */ /* 0x000fe2000f8e10ff */
[----:B0-----:R-:W0:Y:S08]  /*0210*/  LDC.64 R2, c[0x0][0x388] ;  /* 0x0000e200ff027b82 */ /* 0x001e300000000a00 */
[----:B------:R-:W0:Y:S04]  /*0220*/  LDS R5, [UR5] ;  /* 0x00000005ff057984 */ /* 0x000e280008000800 */
[----:B0-----:R-:W-:Y:S01]  /*0230*/  STG.E desc[UR6][R2.64], R5 ;  /* 0x0000000502007986 */ /* 0x001fe2000c101906 */
[----:B------:R-:W-:Y:S05]  /*0240*/  EXIT ;  /* 0x000000000000794d */ /* 0x000fea0003800000 */
.L_x_2:
[----:B------:R-:W-:-:S00]  /*0250*/  BRA `(.L_x_2) ;  /* 0xfffffffc00fc7947 */ /* 0x000fc0000383ffff */
[----:B------:R-:W-:-:S00]  /*0260*/  NOP ;  /* 0x0000000000007918 */ /* 0x000fc00000000000 */
        /* <DEDUP_REMOVED lines=9> */
.L_x_3:


//--------------------- .nv.shared._Z6reducePiS_  --------------------------
	.section	.nv.shared._Z6reducePiS_,"aw",@nobits
	.sectionflags	@""
	.align	16
	.zero		1024


//--------------------- .nv.shared.reserved.0     --------------------------
	.section	.nv.shared.reserved.0,"aw",@nobits
	.weak		__nv_reservedSMEM_offset_0_alias
	.size		__nv_reservedSMEM_offset_0_alias, 0, 64
	.other		__nv_reservedSMEM_offset_0_alias,@"STO_CUDA_RESERVED_SHARED STV_DEFAULT"
__nv_reservedSMEM_offset_0_alias:
	.zero		0
	.zero		64


//--------------------- .nv.constant0._Z6reducePiS_ --------------------------
	.section	.nv.constant0._Z6reducePiS_,"a",@progbits
	.sectionflags	@""
	.align	4
.nv.constant0._Z6reducePiS_:
	.zero		912


//--------------------- SYMBOLS --------------------------

	.type		.nv.reservedSmem.offset0,@object
	.size		.nv.reservedSmem.offset0,0x4
	.type		.nv.reservedSmem.cap,@object
	.size		.nv.reservedSmem.cap,0x4
